//
// Generated by NVIDIA NVVM Compiler
//
// Compiler Build ID: CL-36424714
// Cuda compilation tools, release 13.0, V13.0.88
// Based on NVVM 20.0.0
//

.version 9.0
.target sm_100
.address_size 64

	// .globl	_Z7computeiiddddPc

.visible .entry _Z7computeiiddddPc(
	.param .u32 _Z7computeiiddddPc_param_0,
	.param .u32 _Z7computeiiddddPc_param_1,
	.param .f64 _Z7computeiiddddPc_param_2,
	.param .f64 _Z7computeiiddddPc_param_3,
	.param .f64 _Z7computeiiddddPc_param_4,
	.param .f64 _Z7computeiiddddPc_param_5,
	.param .u64 .ptr .align 1 _Z7computeiiddddPc_param_6
)
{
	.reg .pred 	%p<6>;
	.reg .b16 	%rs<6>;
	.reg .b32 	%r<20>;
	.reg .b64 	%rd<5>;
	.reg .b64 	%fd<35>;

	ld.param.u32 	%r9, [_Z7computeiiddddPc_param_0];
	ld.param.u32 	%r10, [_Z7computeiiddddPc_param_1];
	ld.param.f64 	%fd14, [_Z7computeiiddddPc_param_2];
	ld.param.f64 	%fd16, [_Z7computeiiddddPc_param_3];
	ld.param.f64 	%fd15, [_Z7computeiiddddPc_param_4];
	ld.param.f64 	%fd17, [_Z7computeiiddddPc_param_5];
	ld.param.u64 	%rd2, [_Z7computeiiddddPc_param_6];
	sub.f64 	%fd1, %fd16, %fd14;
	sub.f64 	%fd18, %fd17, %fd15;
	cvt.rn.f64.s32 	%fd19, %r10;
	div.rn.f64 	%fd2, %fd18, %fd19;
	mov.u32 	%r11, %ctaid.x;
	mov.u32 	%r1, %ntid.x;
	mov.u32 	%r12, %tid.x;
	mad.lo.s32 	%r18, %r11, %r1, %r12;
	mul.lo.s32 	%r3, %r10, %r9;
	setp.ge.s32 	%p1, %r18, %r3;
	@%p1 bra 	$L__BB0_7;
	mov.u32 	%r13, %nctaid.x;
	mul.lo.s32 	%r4, %r1, %r13;
	cvt.rn.f64.s32 	%fd20, %r9;
	div.rn.f64 	%fd3, %fd1, %fd20;
	cvta.to.global.u64 	%rd1, %rd2;
$L__BB0_2:
	div.s32 	%r15, %r18, %r9;
	mul.lo.s32 	%r16, %r15, %r9;
	sub.s32 	%r17, %r18, %r16;
	cvt.rn.f64.s32 	%fd22, %r17;
	fma.rn.f64 	%fd4, %fd3, %fd22, %fd14;
	cvt.rn.f64.s32 	%fd23, %r15;
	fma.rn.f64 	%fd5, %fd2, %fd23, %fd15;
	mov.f64 	%fd33, 0d0000000000000000;
	mov.b32 	%r19, 0;
	mov.f64 	%fd34, %fd33;
	bra.uni 	$L__BB0_5;
$L__BB0_3:
	sub.f64 	%fd29, %fd12, %fd13;
	add.f64 	%fd30, %fd10, %fd10;
	add.f64 	%fd34, %fd4, %fd29;
	fma.rn.f64 	%fd33, %fd30, %fd11, %fd5;
	mul.f64 	%fd31, %fd34, %fd34;
	fma.rn.f64 	%fd32, %fd33, %fd33, %fd31;
	setp.gt.f64 	%p3, %fd32, 0d4014000000000000;
	@%p3 bra 	$L__BB0_6;
	add.s32 	%r19, %r19, 2;
	setp.eq.s32 	%p4, %r19, 50;
	mov.b16 	%rs5, 1;
	@%p4 bra 	$L__BB0_6;
$L__BB0_5:
	mul.f64 	%fd24, %fd34, %fd34;
	mul.f64 	%fd25, %fd33, %fd33;
	sub.f64 	%fd26, %fd24, %fd25;
	add.f64 	%fd27, %fd34, %fd34;
	add.f64 	%fd10, %fd4, %fd26;
	fma.rn.f64 	%fd11, %fd27, %fd33, %fd5;
	mul.f64 	%fd12, %fd10, %fd10;
	mul.f64 	%fd13, %fd11, %fd11;
	add.f64 	%fd28, %fd13, %fd12;
	setp.leu.f64 	%p2, %fd28, 0d4014000000000000;
	mov.b16 	%rs5, 0;
	@%p2 bra 	$L__BB0_3;
$L__BB0_6:
	cvt.s64.s32 	%rd3, %r18;
	add.s64 	%rd4, %rd1, %rd3;
	st.global.u8 	[%rd4], %rs5;
	add.s32 	%r18, %r18, %r4;
	setp.lt.s32 	%p5, %r18, %r3;
	@%p5 bra 	$L__BB0_2;
$L__BB0_7:
	ret;

}


// ===== COMPILED SASS (sm_100) =====

	.target	sm_100

	.elftype	@"ET_EXEC"


//--------------------- .note.nv.tkinfo           --------------------------
	.section	.note.nv.tkinfo,"",@"SHT_NOTE"
	.sectionflags	@"SHF_NOTE_NV_TKINFO"
	.tkinfo
        /*0018*/ 	.word	0x00000002
        /*0030*/ 	.string	""
        /*0030*/ 	.string	"ptxas"
        /*0030*/ 	.string	"Cuda compilation tools, release 13.0, V13.0.88"
        /*0030*/ 	.string	"Build cuda_13.0.r13.0/compiler.36424714_0"
        /*0030*/ 	.string	"-arch sm_100 -m 64 "



//--------------------- .note.nv.cuinfo           --------------------------
	.section	.note.nv.cuinfo,"",@"SHT_NOTE"
	.sectionflags	@"SHF_NOTE_NV_CUINFO"
        /*0018*/ 	.short	0x0002
        /*001a*/ 	.short	0x0064
        /*001c*/ 	.short	0x0082
	.zero		2


//--------------------- .nv.info                  --------------------------
	.section	.nv.info,"",@"SHT_CUDA_INFO"
	.align	4


	//----- nvinfo : EIATTR_REGCOUNT
	.align		4
        /*0000*/ 	.byte	0x04, 0x2f
        /*0002*/ 	.short	(.L_1 - .L_0)
	.align		4
.L_0:
        /*0004*/ 	.word	index@(_Z7computeiiddddPc)
        /*0008*/ 	.word	0x0000001c


	//----- nvinfo : EIATTR_FRAME_SIZE
	.align		4
.L_1:
        /*000c*/ 	.byte	0x04, 0x11
        /*000e*/ 	.short	(.L_3 - .L_2)
	.align		4
.L_2:
        /*0010*/ 	.word	index@($__internal_0_$__cuda_sm20_div_rn_f64_full)
        /*0014*/ 	.word	0x00000000


	//----- nvinfo : EIATTR_FRAME_SIZE
	.align		4
.L_3:
        /*0018*/ 	.byte	0x04, 0x11
        /*001a*/ 	.short	(.L_5 - .L_4)
	.align		4
.L_4:
        /*001c*/ 	.word	index@(_Z7computeiiddddPc)
        /*0020*/ 	.word	0x00000000


	//----- nvinfo : EIATTR_MIN_STACK_SIZE
	.align		4
.L_5:
        /*0024*/ 	.byte	0x04, 0x12
        /*0026*/ 	.short	(.L_7 - .L_6)
	.align		4
.L_6:
        /*0028*/ 	.word	index@(_Z7computeiiddddPc)
        /*002c*/ 	.word	0x00000000
.L_7:


//--------------------- .nv.compat                --------------------------
	.section	.nv.compat,"",@"SHT_CUDA_COMPAT_INFO"
	.align	4
        /*0000*/ 	.byte	0x02, 0x09, 0x00, 0x00, 0x02, 0x02, 0x01, 0x00, 0x02, 0x05, 0x05, 0x00, 0x03, 0x07, 0x01, 0x01
        /*0010*/ 	.byte	0x02, 0x03, 0x00, 0x00, 0x02, 0x06, 0x01, 0x00, 0x04, 0x0b, 0x08, 0x00, 0x01, 0x00, 0x00, 0x00
        /*0020*/ 	.byte	0x00, 0x00, 0x00, 0x00


//--------------------- .nv.info._Z7computeiiddddPc --------------------------
	.section	.nv.info._Z7computeiiddddPc,"",@"SHT_CUDA_INFO"
	.sectionflags	@""
	.align	4


	//----- nvinfo : EIATTR_CUDA_API_VERSION
	.align		4
        /*0000*/ 	.byte	0x04, 0x37
        /*0002*/ 	.short	(.L_9 - .L_8)
.L_8:
        /*0004*/ 	.word	0x00000082


	//----- nvinfo : EIATTR_KPARAM_INFO
	.align		4
.L_9:
        /*0008*/ 	.byte	0x04, 0x17
        /*000a*/ 	.short	(.L_11 - .L_10)
.L_10:
        /*000c*/ 	.word	0x00000000
        /*0010*/ 	.short	0x0006
        /*0012*/ 	.short	0x0028
        /*0014*/ 	.byte	0x00, 0xf5, 0x21, 0x00


	//----- nvinfo : EIATTR_KPARAM_INFO
	.align		4
.L_11:
        /*0018*/ 	.byte	0x04, 0x17
        /*001a*/ 	.short	(.L_13 - .L_12)
.L_12:
        /*001c*/ 	.word	0x00000000
        /*0020*/ 	.short	0x0005
        /*0022*/ 	.short	0x0020
        /*0024*/ 	.byte	0x00, 0xf0, 0x21, 0x00


	//----- nvinfo : EIATTR_KPARAM_INFO
	.align		4
.L_13:
        /*0028*/ 	.byte	0x04, 0x17
        /*002a*/ 	.short	(.L_15 - .L_14)
.L_14:
        /*002c*/ 	.word	0x00000000
        /*0030*/ 	.short	0x0004
        /*0032*/ 	.short	0x0018
        /*0034*/ 	.byte	0x00, 0xf0, 0x21, 0x00


	//----- nvinfo : EIATTR_KPARAM_INFO
	.align		4
.L_15:
        /*0038*/ 	.byte	0x04, 0x17
        /*003a*/ 	.short	(.L_17 - .L_16)
.L_16:
        /*003c*/ 	.word	0x00000000
        /*0040*/ 	.short	0x0003
        /*0042*/ 	.short	0x0010
        /*0044*/ 	.byte	0x00, 0xf0, 0x21, 0x00


	//----- nvinfo : EIATTR_KPARAM_INFO
	.align		4
.L_17:
        /*0048*/ 	.byte	0x04, 0x17
        /*004a*/ 	.short	(.L_19 - .L_18)
.L_18:
        /*004c*/ 	.word	0x00000000
        /*0050*/ 	.short	0x0002
        /*0052*/ 	.short	0x0008
        /*0054*/ 	.byte	0x00, 0xf0, 0x21, 0x00


	//----- nvinfo : EIATTR_KPARAM_INFO
	.align		4
.L_19:
        /*0058*/ 	.byte	0x04, 0x17
        /*005a*/ 	.short	(.L_21 - .L_20)
.L_20:
        /*005c*/ 	.word	0x00000000
        /*0060*/ 	.short	0x0001
        /*0062*/ 	.short	0x0004
        /*0064*/ 	.byte	0x00, 0xf0, 0x11, 0x00


	//----- nvinfo : EIATTR_KPARAM_INFO
	.align		4
.L_21:
        /*0068*/ 	.byte	0x04, 0x17
        /*006a*/ 	.short	(.L_23 - .L_22)
.L_22:
        /*006c*/ 	.word	0x00000000
        /*0070*/ 	.short	0x0000
        /*0072*/ 	.short	0x0000
        /*0074*/ 	.byte	0x00, 0xf0, 0x11, 0x00


	//----- nvinfo : EIATTR_SPARSE_MMA_MASK
	.align		4
.L_23:
        /*0078*/ 	.byte	0x03, 0x50
        /*007a*/ 	.short	0x0000


	//----- nvinfo : EIATTR_MAXREG_COUNT
	.align		4
        /*007c*/ 	.byte	0x03, 0x1b
        /*007e*/ 	.short	0x00ff


	//----- nvinfo : EIATTR_MERCURY_ISA_VERSION
	.align		4
        /*0080*/ 	.byte	0x03, 0x5f
        /*0082*/ 	.short	0x0101


	//----- nvinfo : EIATTR_VRC_CTA_INIT_COUNT
	.align		4
        /*0084*/ 	.byte	0x02, 0x4a
	.zero		1
	.zero		1


	//----- nvinfo : EIATTR_EXIT_INSTR_OFFSETS
	.align		4
        /*0088*/ 	.byte	0x04, 0x1c
        /*008a*/ 	.short	(.L_25 - .L_24)


	//   ....[0]....
.L_24:
        /*008c*/ 	.word	0x00000230


	//   ....[1]....
        /*0090*/ 	.word	0x00002420


	//----- nvinfo : EIATTR_CRS_STACK_SIZE
	.align		4
.L_25:
        /*0094*/ 	.byte	0x04, 0x1e
        /*0096*/ 	.short	(.L_27 - .L_26)
.L_26:
        /*0098*/ 	.word	0x00000000


	//----- nvinfo : EIATTR_CBANK_PARAM_SIZE
	.align		4
.L_27:
        /*009c*/ 	.byte	0x03, 0x19
        /*009e*/ 	.short	0x0030


	//----- nvinfo : EIATTR_PARAM_CBANK
	.align		4
        /*00a0*/ 	.byte	0x04, 0x0a
        /*00a2*/ 	.short	(.L_29 - .L_28)
	.align		4
.L_28:
        /*00a4*/ 	.word	index@(.nv.constant0._Z7computeiiddddPc)
        /*00a8*/ 	.short	0x0380
        /*00aa*/ 	.short	0x0030


	//----- nvinfo : EIATTR_SW_WAR
	.align		4
.L_29:
        /*00ac*/ 	.byte	0x04, 0x36
        /*00ae*/ 	.short	(.L_31 - .L_30)
.L_30:
        /*00b0*/ 	.word	0x00000008
.L_31:


//--------------------- .nv.callgraph             --------------------------
	.section	.nv.callgraph,"",@"SHT_CUDA_CALLGRAPH"
	.align	4
	.sectionentsize	8
	.align		4
        /*0000*/ 	.word	0x00000000
	.align		4
        /*0004*/ 	.word	0xffffffff
	.align		4
        /*0008*/ 	.word	0x00000000
	.align		4
        /*000c*/ 	.word	0xfffffffe
	.align		4
        /*0010*/ 	.word	0x00000000
	.align		4
        /*0014*/ 	.word	0xfffffffd
	.align		4
        /*0018*/ 	.word	0x00000000
	.align		4
        /*001c*/ 	.word	0xfffffffc


//--------------------- .text._Z7computeiiddddPc  --------------------------
	.section	.text._Z7computeiiddddPc,"ax",@progbits
	.align	128
        .global         _Z7computeiiddddPc
        .type           _Z7computeiiddddPc,@function
        .size           _Z7computeiiddddPc,(.L_x_11 - _Z7computeiiddddPc)
        .other          _Z7computeiiddddPc,@"STO_CUDA_ENTRY STV_DEFAULT"
_Z7computeiiddddPc:
.text._Z7computeiiddddPc:
[----:B------:R-:W-:Y:S01]  /*0000*/  LDC R1, c[0x0][0x37c] ;  /* 0x0000df00ff017b82 */ /* 0x000fe20000000800 */
[----:B------:R-:W0:Y:S01]  /*0010*/  LDCU UR4, c[0x0][0x384] ;  /* 0x00007080ff0477ac */ /* 0x000e220008000800 */
[----:B------:R-:W-:-:S06]  /*0020*/  IMAD.MOV.U32 R2, RZ, RZ, 0x1 ;  /* 0x00000001ff027424 */ /* 0x000fcc00078e00ff */
[----:B------:R-:W1:Y:S01]  /*0030*/  LDC.64 R12, c[0x0][0x398] ;  /* 0x0000e600ff0c7b82 */ /* 0x000e620000000a00 */
[----:B0-----:R-:W0:Y:S01]  /*0040*/  I2F.F64 R4, UR4 ;  /* 0x0000000400047d12 */ /* 0x001e220008201c00 */
[----:B------:R-:W1:Y:S07]  /*0050*/  LDCU.64 UR4, c[0x0][0x3a0] ;  /* 0x00007400ff0477ac */ /* 0x000e6e0008000a00 */
[----:B0-----:R-:W0:Y:S01]  /*0060*/  MUFU.RCP64H R3, R5 ;  /* 0x0000000500037308 */ /* 0x001e220000001800 */
[----:B-1----:R-:W-:-:S10]  /*0070*/  DADD R12, -R12, UR4 ;  /* 0x000000040c0c7e29 */ /* 0x002fd40008000100 */
[----:B------:R-:W-:Y:S01]  /*0080*/  FSETP.GEU.AND P1, PT, |R13|, 6.5827683646048100446e-37, PT ;  /* 0x036000000d00780b */ /* 0x000fe20003f2e200 */
[----:B0-----:R-:W-:-:S08]  /*0090*/  DFMA R6, -R4, R2, 1 ;  /* 0x3ff000000406742b */ /* 0x001fd00000000102 */
[----:B------:R-:W-:-:S08]  /*00a0*/  DFMA R6, R6, R6, R6 ;  /* 0x000000060606722b */ /* 0x000fd00000000006 */
[----:B------:R-:W-:-:S08]  /*00b0*/  DFMA R6, R2, R6, R2 ;  /* 0x000000060206722b */ /* 0x000fd00000000002 */
[----:B------:R-:W-:-:S08]  /*00c0*/  DFMA R2, -R4, R6, 1 ;  /* 0x3ff000000402742b */ /* 0x000fd00000000106 */
[----:B------:R-:W-:-:S08]  /*00d0*/  DFMA R2, R6, R2, R6 ;  /* 0x000000020602722b */ /* 0x000fd00000000006 */
[----:B------:R-:W-:-:S08]  /*00e0*/  DMUL R6, R12, R2 ;  /* 0x000000020c067228 */ /* 0x000fd00000000000 */
[----:B------:R-:W-:-:S08]  /*00f0*/  DFMA R8, -R4, R6, R12 ;  /* 0x000000060408722b */ /* 0x000fd0000000010c */
[----:B------:R-:W-:-:S10]  /*0100*/  DFMA R2, R2, R8, R6 ;  /* 0x000000080202722b */ /* 0x000fd40000000006 */
[----:B------:R-:W-:-:S05]  /*0110*/  FFMA R0, RZ, R5, R3 ;  /* 0x00000005ff007223 */ /* 0x000fca0000000003 */
[----:B------:R-:W-:-:S13]  /*0120*/  FSETP.GT.AND P0, PT, |R0|, 1.469367938527859385e-39, PT ;  /* 0x001000000000780b */ /* 0x000fda0003f04200 */
[----:B------:R-:W-:Y:S05]  /*0130*/  @P0 BRA P1, `(.L_x_0) ;  /* 0x0000000000140947 */ /* 0x000fea0000800000 */
[----:B------:R-:W-:Y:S01]  /*0140*/  IMAD.MOV.U32 R9, RZ, RZ, R5 ;  /* 0x000000ffff097224 */ /* 0x000fe200078e0005 */
[----:B------:R-:W-:-:S07]  /*0150*/  MOV R6, 0x170 ;  /* 0x0000017000067802 */ /* 0x000fce0000000f00 */
[----:B------:R-:W-:Y:S05]  /*0160*/  CALL.REL.NOINC `($__internal_0_$__cuda_sm20_div_rn_f64_full) ;  /* 0x0000002000b07944 */ /* 0x000fea0003c00000 */
[----:B------:R-:W-:Y:S02]  /*0170*/  IMAD.MOV.U32 R2, RZ, RZ, R16 ;  /* 0x000000ffff027224 */ /* 0x000fe400078e0010 */
[----:B------:R-:W-:-:S07]  /*0180*/  IMAD.MOV.U32 R3, RZ, RZ, R17 ;  /* 0x000000ffff037224 */ /* 0x000fce00078e0011 */
.L_x_0:
[----:B------:R-:W0:Y:S01]  /*0190*/  S2R R0, SR_TID.X ;  /* 0x0000000000007919 */ /* 0x000e220000002100 */
[----:B------:R-:W0:Y:S01]  /*01a0*/  S2UR UR5, SR_CTAID.X ;  /* 0x00000000000579c3 */ /* 0x000e220000002500 */
[----:B------:R-:W1:Y:S01]  /*01b0*/  LDCU.64 UR6, c[0x0][0x380] ;  /* 0x00007000ff0677ac */ /* 0x000e620008000a00 */
[----:B------:R-:W2:Y:S06]  /*01c0*/  LDCU.64 UR8, c[0x0][0x390] ;  /* 0x00007200ff0877ac */ /* 0x000eac0008000a00 */
[----:B------:R-:W0:Y:S08]  /*01d0*/  LDC R7, c[0x0][0x360] ;  /* 0x0000d800ff077b82 */ /* 0x000e300000000800 */
[----:B------:R-:W2:Y:S01]  /*01e0*/  LDC.64 R8, c[0x0][0x388] ;  /* 0x0000e200ff087b82 */ /* 0x000ea20000000a00 */
[----:B-1----:R-:W-:Y:S01]  /*01f0*/  UIMAD UR4, UR7, UR6, URZ ;  /* 0x00000006070472a4 */ /* 0x002fe2000f8e02ff */
[----:B0-----:R-:W-:-:S05]  /*0200*/  IMAD R0, R7, UR5, R0 ;  /* 0x0000000507007c24 */ /* 0x001fca000f8e0200 */
[----:B------:R-:W-:Y:S01]  /*0210*/  ISETP.GE.AND P0, PT, R0, UR4, PT ;  /* 0x0000000400007c0c */ /* 0x000fe2000bf06270 */
[----:B--2---:R-:W-:-:S12]  /*0220*/  DADD R8, -R8, UR8 ;  /* 0x0000000808087e29 */ /* 0x004fd80008000100 */
[----:B------:R-:W-:Y:S05]  /*0230*/  @P0 EXIT ;  /* 0x000000000000094d */ /* 0x000fea0003800000 */
[----:B------:R-:W0:Y:S01]  /*0240*/  I2F.F64 R10, UR6 ;  /* 0x00000006000a7d12 */ /* 0x000e220008201c00 */
[----:B------:R-:W-:Y:S01]  /*0250*/  IMAD.MOV.U32 R4, RZ, RZ, 0x1 ;  /* 0x00000001ff047424 */ /* 0x000fe200078e00ff */
[----:B------:R-:W1:Y:S01]  /*0260*/  LDCU UR5, c[0x0][0x370] ;  /* 0x00006e00ff0577ac */ /* 0x000e620008000800 */
[----:B------:R-:W-:Y:S01]  /*0270*/  FSETP.GEU.AND P1, PT, |R9|, 6.5827683646048100446e-37, PT ;  /* 0x036000000900780b */ /* 0x000fe20003f2e200 */
[----:B------:R-:W2:Y:S04]  /*0280*/  LDCU.64 UR6, c[0x0][0x358] ;  /* 0x00006b00ff0677ac */ /* 0x000ea80008000a00 */
[----:B0-----:R-:W0:Y:S01]  /*0290*/  MUFU.RCP64H R5, R11 ;  /* 0x0000000b00057308 */ /* 0x001e220000001800 */
[----:B-1----:R-:W-:Y:S01]  /*02a0*/  IMAD R7, R7, UR5, RZ ;  /* 0x0000000507077c24 */ /* 0x002fe2000f8e02ff */
        /* <DEDUP_REMOVED lines=10> */
[----:B--2---:R-:W-:Y:S05]  /*0350*/  @P0 BRA P1, `(.L_x_1) ;  /* 0x0000000000200947 */ /* 0x004fea0000800000 */
[----:B------:R-:W-:Y:S01]  /*0360*/  IMAD.MOV.U32 R13, RZ, RZ, R9 ;  /* 0x000000ffff0d7224 */ /* 0x000fe200078e0009 */
[----:B------:R-:W-:Y:S01]  /*0370*/  MOV R6, 0x3c0 ;  /* 0x000003c000067802 */ /* 0x000fe20000000f00 */
[----:B------:R-:W-:Y:S02]  /*0380*/  IMAD.MOV.U32 R12, RZ, RZ, R8 ;  /* 0x000000ffff0c7224 */ /* 0x000fe400078e0008 */
[----:B------:R-:W-:Y:S02]  /*0390*/  IMAD.MOV.U32 R4, RZ, RZ, R10 ;  /* 0x000000ffff047224 */ /* 0x000fe400078e000a */
[----:B------:R-:W-:-:S07]  /*03a0*/  IMAD.MOV.U32 R9, RZ, RZ, R11 ;  /* 0x000000ffff097224 */ /* 0x000fce00078e000b */
[----:B------:R-:W-:Y:S05]  /*03b0*/  CALL.REL.NOINC `($__internal_0_$__cuda_sm20_div_rn_f64_full) ;  /* 0x00000020001c7944 */ /* 0x000fea0003c00000 */
[----:B------:R-:W-:Y:S02]  /*03c0*/  IMAD.MOV.U32 R4, RZ, RZ, R16 ;  /* 0x000000ffff047224 */ /* 0x000fe400078e0010 */
[----:B------:R-:W-:-:S07]  /*03d0*/  IMAD.MOV.U32 R5, RZ, RZ, R17 ;  /* 0x000000ffff057224 */ /* 0x000fce00078e0011 */
.L_x_1:
[----:B------:R-:W0:Y:S01]  /*03e0*/  LDC R6, c[0x0][0x380] ;  /* 0x0000e000ff067b82 */ /* 0x000e220000000800 */
[----:B------:R-:W1:Y:S01]  /*03f0*/  LDCU.64 UR10, c[0x0][0x388] ;  /* 0x00007100ff0a77ac */ /* 0x000e620008000a00 */
[----:B------:R-:W2:Y:S06]  /*0400*/  LDCU.64 UR12, c[0x0][0x398] ;  /* 0x00007300ff0c77ac */ /* 0x000eac0008000a00 */
[----:B------:R-:W3:Y:S01]  /*0410*/  LDC R13, c[0x0][0x380] ;  /* 0x0000e000ff0d7b82 */ /* 0x000ee20000000800 */
[----:B------:R-:W4:Y:S01]  /*0420*/  LDCU.64 UR8, c[0x0][0x3a8] ;  /* 0x00007500ff0877ac */ /* 0x000f220008000a00 */
[----:B0-----:R-:W-:-:S04]  /*0430*/  IABS R14, R6 ;  /* 0x00000006000e7213 */ /* 0x001fc80000000000 */
[----:B------:R-:W0:Y:S08]  /*0440*/  I2F.RP R6, R14 ;  /* 0x0000000e00067306 */ /* 0x000e300000209400 */
[----:B0-----:R-:W0:Y:S02]  /*0450*/  MUFU.RCP R6, R6 ;  /* 0x0000000600067308 */ /* 0x001e240000001000 */
[----:B0-----:R-:W-:-:S06]  /*0460*/  VIADD R8, R6, 0xffffffe ;  /* 0x0ffffffe06087836 */ /* 0x001fcc0000000000 */
[----:B------:R0:W5:Y:S02]  /*0470*/  F2I.FTZ.U32.TRUNC.NTZ R9, R8 ;  /* 0x0000000800097305 */ /* 0x000164000021f000 */
[----:B0-----:R-:W-:Y:S02]  /*0480*/  IMAD.MOV.U32 R8, RZ, RZ, RZ ;  /* 0x000000ffff087224 */ /* 0x001fe400078e00ff */
[----:B-----5:R-:W-:-:S04]  /*0490*/  IMAD.MOV R11, RZ, RZ, -R9 ;  /* 0x000000ffff0b7224 */ /* 0x020fc800078e0a09 */
[----:B------:R-:W-:-:S04]  /*04a0*/  IMAD R11, R11, R14, RZ ;  /* 0x0000000e0b0b7224 */ /* 0x000fc800078e02ff */
[----:B-1234-:R-:W-:-:S07]  /*04b0*/  IMAD.HI.U32 R12, R9, R11, R8 ;  /* 0x0000000b090c7227 */ /* 0x01efce00078e0008 */
.L_x_4:
[----:B------:R-:W-:Y:S01]  /*04c0*/  IABS R9, R0 ;  /* 0x0000000000097213 */ /* 0x000fe20000000000 */
[----:B------:R-:W-:Y:S01]  /*04d0*/  BSSY.RECONVERGENT B0, `(.L_x_2) ;  /* 0x00001ee000007945 */ /* 0x000fe20003800200 */
[----:B------:R-:W-:-:S03]  /*04e0*/  IABS R10, R13 ;  /* 0x0000000d000a7213 */ /* 0x000fc60000000000 */
[----:B------:R-:W-:-:S04]  /*04f0*/  IMAD.HI.U32 R6, R12, R9, RZ ;  /* 0x000000090c067227 */ /* 0x000fc800078e00ff */
[----:B------:R-:W-:-:S04]  /*0500*/  IMAD.MOV R8, RZ, RZ, -R6 ;  /* 0x000000ffff087224 */ /* 0x000fc800078e0a06 */
[----:B------:R-:W-:Y:S01]  /*0510*/  IMAD R9, R10, R8, R9 ;  /* 0x000000080a097224 */ /* 0x000fe200078e0209 */
[----:B------:R-:W-:-:S04]  /*0520*/  LOP3.LUT R8, R0, R13, RZ, 0x3c, !PT ;  /* 0x0000000d00087212 */ /* 0x000fc800078e3cff */
[----:B------:R-:W-:Y:S02]  /*0530*/  ISETP.GT.U32.AND P2, PT, R14, R9, PT ;  /* 0x000000090e00720c */ /* 0x000fe40003f44070 */
[----:B------:R-:W-:-:S11]  /*0540*/  ISETP.GE.AND P1, PT, R8, RZ, PT ;  /* 0x000000ff0800720c */ /* 0x000fd60003f26270 */
[----:B------:R-:W-:Y:S02]  /*0550*/  @!P2 IMAD.IADD R9, R9, 0x1, -R10 ;  /* 0x000000010909a824 */ /* 0x000fe400078e0a0a */
[----:B------:R-:W-:Y:S01]  /*0560*/  @!P2 VIADD R6, R6, 0x1 ;  /* 0x000000010606a836 */ /* 0x000fe20000000000 */
[----:B------:R-:W-:Y:S02]  /*0570*/  ISETP.NE.AND P2, PT, R13, RZ, PT ;  /* 0x000000ff0d00720c */ /* 0x000fe40003f45270 */
[----:B------:R-:W-:-:S13]  /*0580*/  ISETP.GE.U32.AND P0, PT, R9, R14, PT ;  /* 0x0000000e0900720c */ /* 0x000fda0003f06070 */
[----:B------:R-:W-:-:S04]  /*0590*/  @P0 VIADD R6, R6, 0x1 ;  /* 0x0000000106060836 */ /* 0x000fc80000000000 */
[----:B------:R-:W-:Y:S01]  /*05a0*/  @!P1 IMAD.MOV R6, RZ, RZ, -R6 ;  /* 0x000000ffff069224 */ /* 0x000fe200078e0a06 */
[----:B------:R-:W-:-:S04]  /*05b0*/  @!P2 LOP3.LUT R6, RZ, R13, RZ, 0x33, !PT ;  /* 0x0000000dff06a212 */ /* 0x000fc800078e33ff */
[----:B------:R0:W1:Y:S01]  /*05c0*/  I2F.F64 R10, R6 ;  /* 0x00000006000a7312 */ /* 0x0000620000201c00 */
[----:B------:R-:W-:-:S04]  /*05d0*/  IMAD.MOV R15, RZ, RZ, -R6 ;  /* 0x000000ffff0f7224 */ /* 0x000fc800078e0a06 */
[----:B------:R-:W-:Y:S01]  /*05e0*/  IMAD R15, R13, R15, R0 ;  /* 0x0000000f0d0f7224 */ /* 0x000fe200078e0200 */
[----:B0-----:R-:W-:-:S03]  /*05f0*/  PRMT R6, RZ, 0x7610, R6 ;  /* 0x00007610ff067816 */ /* 0x001fc60000000006 */
[----:B------:R-:W0:Y:S01]  /*0600*/  I2F.F64 R8, R15 ;  /* 0x0000000f00087312 */ /* 0x000e220000201c00 */
[----:B-1----:R-:W-:-:S08]  /*0610*/  DFMA R10, R10, R2, UR12 ;  /* 0x0000000c0a0a7e2b */ /* 0x002fd00008000002 */
[----:B------:R-:W-:Y:S02]  /*0620*/  DFMA R16, RZ, RZ, R10 ;  /* 0x000000ffff10722b */ /* 0x000fe4000000000a */
[----:B0-----:R-:W-:-:S06]  /*0630*/  DFMA R8, R4, R8, UR10 ;  /* 0x0000000a04087e2b */ /* 0x001fcc0008000008 */
[----:B------:R-:W-:Y:S02]  /*0640*/  DMUL R20, R16, R16 ;  /* 0x0000001010147228 */ /* 0x000fe40000000000 */
[----:B------:R-:W-:-:S08]  /*0650*/  DADD R18, RZ, R8 ;  /* 0x00000000ff127229 */ /* 0x000fd00000000008 */
[----:B------:R-:W-:-:S08]  /*0660*/  DMUL R22, R18, R18 ;  /* 0x0000001212167228 */ /* 0x000fd00000000000 */
[----:B------:R-:W-:-:S08]  /*0670*/  DADD R24, R22, R20 ;  /* 0x0000000016187229 */ /* 0x000fd00000000014 */
[----:B------:R-:W-:-:S14]  /*0680*/  DSETP.GT.AND P0, PT, R24, 5, PT ;  /* 0x401400001800742a */ /* 0x000fdc0003f04000 */
[----:B------:R-:W-:Y:S05]  /*0690*/  @P0 BRA `(.L_x_3) ;  /* 0x0000001c00440947 */ /* 0x000fea0003800000 */
[----:B------:R-:W-:Y:S02]  /*06a0*/  DADD R20, R22, -R20 ;  /* 0x0000000016147229 */ /* 0x000fe40000000814 */
[----:B------:R-:W-:-:S06]  /*06b0*/  DADD R22, R18, R18 ;  /* 0x0000000012167229 */ /* 0x000fcc0000000012 */
[----:B------:R-:W-:Y:S02]  /*06c0*/  DADD R18, R8, R20 ;  /* 0x0000000008127229 */ /* 0x000fe40000000014 */
[----:B------:R-:W-:-:S06]  /*06d0*/  DFMA R16, R22, R16, R10 ;  /* 0x000000101610722b */ /* 0x000fcc000000000a */
[----:B------:R-:W-:-:S08]  /*06e0*/  DMUL R20, R18, R18 ;  /* 0x0000001212147228 */ /* 0x000fd00000000000 */
[----:B------:R-:W-:-:S08]  /*06f0*/  DFMA R20, R16, R16, R20 ;  /* 0x000000101014722b */ /* 0x000fd00000000014 */
[----:B------:R-:W-:-:S14]  /*0700*/  DSETP.GT.AND P0, PT, R20, 5, PT ;  /* 0x401400001400742a */ /* 0x000fdc0003f04000 */
[----:B------:R-:W-:Y:S05]  /*0710*/  @P0 BRA `(.L_x_3) ;  /* 0x0000001c00240947 */ /* 0x000fea0003800000 */
[----:B------:R-:W-:Y:S01]  /*0720*/  DMUL R20, R16, R16 ;  /* 0x0000001010147228 */ /* 0x000fe20000000000 */
[----:B------:R-:W-:Y:S01]  /*0730*/  PRMT R6, RZ, 0x7610, R6 ;  /* 0x00007610ff067816 */ /* 0x000fe20000000006 */
[----:B------:R-:W-:-:S06]  /*0740*/  DADD R22, R18, R18 ;  /* 0x0000000012167229 */ /* 0x000fcc0000000012 */
[----:B------:R-:W-:Y:S02]  /*0750*/  DFMA R18, R18, R18, -R20 ;  /* 0x000000121212722b */ /* 0x000fe40000000814 */
[----:B------:R-:W-:-:S06]  /*0760*/  DFMA R16, R16, R22, R10 ;  /* 0x000000161010722b */ /* 0x000fcc000000000a */
[----:B------:R-:W-:Y:S02]  /*0770*/  DADD R18, R8, R18 ;  /* 0x0000000008127229 */ /* 0x000fe40000000012 */
[----:B------:R-:W-:-:S06]  /*0780*/  DMUL R22, R16, R16 ;  /* 0x0000001010167228 */ /* 0x000fcc0000000000 */
        /* <DEDUP_REMOVED lines=444> */
[----:B------:R-:W-:Y:S01]  /*2350*/  DFMA R18, R16, R18, R10 ;  /* 0x000000121012722b */ /* 0x000fe2000000000a */
[----:B------:R-:W-:-:S05]  /*2360*/  IMAD.MOV.U32 R8, RZ, RZ, 0x1 ;  /* 0x00000001ff087424 */ /* 0x000fca00078e00ff */
[----:B------:R-:W-:-:S08]  /*2370*/  DMUL R20, R20, R20 ;  /* 0x0000001414147228 */ /* 0x000fd00000000000 */
[----:B------:R-:W-:-:S08]  /*2380*/  DFMA R20, R18, R18, R20 ;  /* 0x000000121214722b */ /* 0x000fd00000000014 */
[----:B------:R-:W-:-:S14]  /*2390*/  DSETP.GT.AND P0, PT, R20, 5, PT ;  /* 0x401400001400742a */ /* 0x000fdc0003f04000 */
[----:B------:R-:W-:-:S07]  /*23a0*/  @!P0 PRMT R6, R8, 0x7610, R6 ;  /* 0x0000761008068816 */ /* 0x000fce0000000006 */
.L_x_3:
[----:B------:R-:W-:Y:S05]  /*23b0*/  BSYNC.RECONVERGENT B0 ;  /* 0x0000000000007941 */ /* 0x000fea0003800200 */
.L_x_2:
[----:B------:R-:W-:-:S04]  /*23c0*/  IADD3 R8, P0, PT, R0, UR8, RZ ;  /* 0x0000000800087c10 */ /* 0x000fc8000ff1e0ff */
[----:B------:R-:W-:Y:S01]  /*23d0*/  LEA.HI.X.SX32 R9, R0, UR9, 0x1, P0 ;  /* 0x0000000900097c11 */ /* 0x000fe200080f0eff */
[----:B------:R-:W-:-:S04]  /*23e0*/  IMAD.IADD R0, R7, 0x1, R0 ;  /* 0x0000000107007824 */ /* 0x000fc800078e0200 */
[----:B------:R0:W-:Y:S01]  /*23f0*/  STG.E.U8 desc[UR6][R8.64], R6 ;  /* 0x0000000608007986 */ /* 0x0001e2000c101106 */
[----:B------:R-:W-:-:S13]  /*2400*/  ISETP.GE.AND P0, PT, R0, UR4, PT ;  /* 0x0000000400007c0c */ /* 0x000fda000bf06270 */
[----:B0-----:R-:W-:Y:S05]  /*2410*/  @!P0 BRA `(.L_x_4) ;  /* 0xffffffe000288947 */ /* 0x001fea000383ffff */
[----:B------:R-:W-:Y:S05]  /*2420*/  EXIT ;  /* 0x000000000000794d */ /* 0x000fea0003800000 */
        .weak           $__internal_0_$__cuda_sm20_div_rn_f64_full
        .type           $__internal_0_$__cuda_sm20_div_rn_f64_full,@function
        .size           $__internal_0_$__cuda_sm20_div_rn_f64_full,(.L_x_11 - $__internal_0_$__cuda_sm20_div_rn_f64_full)
$__internal_0_$__cuda_sm20_div_rn_f64_full:
[C---:B------:R-:W-:Y:S01]  /*2430*/  FSETP.GEU.AND P0, PT, |R9|.reuse, 1.469367938527859385e-39, PT ;  /* 0x001000000900780b */ /* 0x040fe20003f0e200 */
[--C-:B------:R-:W-:Y:S01]  /*2440*/  IMAD.MOV.U32 R8, RZ, RZ, R4.reuse ;  /* 0x000000ffff087224 */ /* 0x100fe200078e0004 */
[C---:B------:R-:W-:Y:S01]  /*2450*/  LOP3.LUT R10, R9.reuse, 0x800fffff, RZ, 0xc0, !PT ;  /* 0x800fffff090a7812 */ /* 0x040fe200078ec0ff */
[----:B------:R-:W-:Y:S01]  /*2460*/  IMAD.MOV.U32 R14, RZ, RZ, 0x1 ;  /* 0x00000001ff0e7424 */ /* 0x000fe200078e00ff */
[----:B------:R-:W-:Y:S01]  /*2470*/  LOP3.LUT R21, R9, 0x7ff00000, RZ, 0xc0, !PT ;  /* 0x7ff0000009157812 */ /* 0x000fe200078ec0ff */
[----:B------:R-:W-:Y:S01]  /*2480*/  IMAD.MOV.U32 R19, RZ, RZ, 0x1ca00000 ;  /* 0x1ca00000ff137424 */ /* 0x000fe200078e00ff */
[----:B------:R-:W-:Y:S01]  /*2490*/  LOP3.LUT R11, R10, 0x3ff00000, RZ, 0xfc, !PT ;  /* 0x3ff000000a0b7812 */ /* 0x000fe200078efcff */
[----:B------:R-:W-:-:S06]  /*24a0*/  IMAD.MOV.U32 R10, RZ, RZ, R4 ;  /* 0x000000ffff0a7224 */ /* 0x000fcc00078e0004 */
[----:B------:R-:W-:-:S06]  /*24b0*/  @!P0 DMUL R10, R8, 8.98846567431157953865e+307 ;  /* 0x7fe00000080a8828 */ /* 0x000fcc0000000000 */
[----:B------:R-:W0:Y:S02]  /*24c0*/  MUFU.RCP64H R15, R11 ;  /* 0x0000000b000f7308 */ /* 0x000e240000001800 */
[----:B0-----:R-:W-:-:S08]  /*24d0*/  DFMA R4, R14, -R10, 1 ;  /* 0x3ff000000e04742b */ /* 0x001fd0000000080a */
[----:B------:R-:W-:-:S08]  /*24e0*/  DFMA R4, R4, R4, R4 ;  /* 0x000000040404722b */ /* 0x000fd00000000004 */
[----:B------:R-:W-:Y:S01]  /*24f0*/  DFMA R14, R14, R4, R14 ;  /* 0x000000040e0e722b */ /* 0x000fe2000000000e */
[----:B------:R-:W-:Y:S02]  /*2500*/  IMAD.MOV.U32 R5, RZ, RZ, R13 ;  /* 0x000000ffff057224 */ /* 0x000fe400078e000d */
[----:B------:R-:W-:-:S03]  /*2510*/  IMAD.MOV.U32 R4, RZ, RZ, R12 ;  /* 0x000000ffff047224 */ /* 0x000fc600078e000c */
[----:B------:R-:W-:Y:S02]  /*2520*/  LOP3.LUT R18, R5, 0x7ff00000, RZ, 0xc0, !PT ;  /* 0x7ff0000005127812 */ /* 0x000fe400078ec0ff */
[----:B------:R-:W-:Y:S01]  /*2530*/  DFMA R16, R14, -R10, 1 ;  /* 0x3ff000000e10742b */ /* 0x000fe2000000080a */
[----:B------:R-:W-:Y:S01]  /*2540*/  IMAD.MOV.U32 R12, RZ, RZ, R4 ;  /* 0x000000ffff0c7224 */ /* 0x000fe200078e0004 */
[----:B------:R-:W-:Y:S01]  /*2550*/  ISETP.GE.U32.AND P1, PT, R18, R21, PT ;  /* 0x000000151200720c */ /* 0x000fe20003f26070 */
[----:B------:R-:W-:-:S03]  /*2560*/  IMAD.MOV.U32 R20, RZ, RZ, R18 ;  /* 0x000000ffff147224 */ /* 0x000fc600078e0012 */
[----:B------:R-:W-:Y:S02]  /*2570*/  SEL R13, R19, 0x63400000, !P1 ;  /* 0x63400000130d7807 */ /* 0x000fe40004800000 */
[----:B------:R-:W-:Y:S01]  /*2580*/  DFMA R14, R14, R16, R14 ;  /* 0x000000100e0e722b */ /* 0x000fe2000000000e */
[----:B------:R-:W-:Y:S02]  /*2590*/  FSETP.GEU.AND P1, PT, |R5|, 1.469367938527859385e-39, PT ;  /* 0x001000000500780b */ /* 0x000fe40003f2e200 */
[----:B------:R-:W-:-:S11]  /*25a0*/  LOP3.LUT R13, R13, 0x800fffff, R5, 0xf8, !PT ;  /* 0x800fffff0d0d7812 */ /* 0x000fd600078ef805 */
[----:B------:R-:W-:Y:S05]  /*25b0*/  @P1 BRA `(.L_x_5) ;  /* 0x0000000000201947 */ /* 0x000fea0003800000 */
[----:B------:R-:W-:Y:S01]  /*25c0*/  LOP3.LUT R17, R9, 0x7ff00000, RZ, 0xc0, !PT ;  /* 0x7ff0000009117812 */ /* 0x000fe200078ec0ff */
[----:B------:R-:W-:-:S03]  /*25d0*/  IMAD.MOV.U32 R16, RZ, RZ, RZ ;  /* 0x000000ffff107224 */ /* 0x000fc600078e00ff */
[----:B------:R-:W-:-:S04]  /*25e0*/  ISETP.GE.U32.AND P1, PT, R18, R17, PT ;  /* 0x000000111200720c */ /* 0x000fc80003f26070 */
[----:B------:R-:W-:-:S04]  /*25f0*/  SEL R17, R19, 0x63400000, !P1 ;  /* 0x6340000013117807 */ /* 0x000fc80004800000 */
[----:B------:R-:W-:-:S04]  /*2600*/  LOP3.LUT R17, R17, 0x80000000, R5, 0xf8, !PT ;  /* 0x8000000011117812 */ /* 0x000fc800078ef805 */
[----:B------:R-:W-:-:S06]  /*2610*/  LOP3.LUT R17, R17, 0x100000, RZ, 0xfc, !PT ;  /* 0x0010000011117812 */ /* 0x000fcc00078efcff */
[----:B------:R-:W-:-:S10]  /*2620*/  DFMA R12, R12, 2, -R16 ;  /* 0x400000000c0c782b */ /* 0x000fd40000000810 */
[----:B------:R-:W-:-:S07]  /*2630*/  LOP3.LUT R20, R13, 0x7ff00000, RZ, 0xc0, !PT ;  /* 0x7ff000000d147812 */ /* 0x000fce00078ec0ff */
.L_x_5:
[----:B------:R-:W-:Y:S01]  /*2640*/  @!P0 LOP3.LUT R21, R11, 0x7ff00000, RZ, 0xc0, !PT ;  /* 0x7ff000000b158812 */ /* 0x000fe200078ec0ff */
[----:B------:R-:W-:Y:S01]  /*2650*/  VIADD R24, R20, 0xffffffff ;  /* 0xffffffff14187836 */ /* 0x000fe20000000000 */
[----:B------:R-:W-:-:S03]  /*2660*/  DMUL R16, R14, R12 ;  /* 0x0000000c0e107228 */ /* 0x000fc60000000000 */
[----:B------:R-:W-:Y:S01]  /*2670*/  VIADD R25, R21, 0xffffffff ;  /* 0xffffffff15197836 */ /* 0x000fe20000000000 */
[----:B------:R-:W-:-:S04]  /*2680*/  ISETP.GT.U32.AND P0, PT, R24, 0x7feffffe, PT ;  /* 0x7feffffe1800780c */ /* 0x000fc80003f04070 */
[----:B------:R-:W-:Y:S01]  /*2690*/  ISETP.GT.U32.OR P0, PT, R25, 0x7feffffe, P0 ;  /* 0x7feffffe1900780c */ /* 0x000fe20000704470 */
[----:B------:R-:W-:-:S08]  /*26a0*/  DFMA R22, R16, -R10, R12 ;  /* 0x8000000a1016722b */ /* 0x000fd0000000000c */
[----:B------:R-:W-:-:S04]  /*26b0*/  DFMA R14, R14, R22, R16 ;  /* 0x000000160e0e722b */ /* 0x000fc80000000010 */
[----:B------:R-:W-:Y:S07]  /*26c0*/  @P0 BRA `(.L_x_6) ;  /* 0x00000000006c0947 */ /* 0x000fee0003800000 */
[----:B------:R-:W-:-:S04]  /*26d0*/  LOP3.LUT R5, R9, 0x7ff00000, RZ, 0xc0, !PT ;  /* 0x7ff0000009057812 */ /* 0x000fc800078ec0ff */
[CC--:B------:R-:W-:Y:S02]  /*26e0*/  VIADDMNMX R4, R18.reuse, -R5.reuse, 0xb9600000, !PT ;  /* 0xb960000012047446 */ /* 0x0c0fe40007800905 */
[----:B------:R-:W-:Y:S01]  /*26f0*/  ISETP.GE.U32.AND P0, PT, R18, R5, PT ;  /* 0x000000051200720c */ /* 0x000fe20003f06070 */
[----:B------:R-:W-:Y:S01]  /*2700*/  IMAD.MOV.U32 R18, RZ, RZ, RZ ;  /* 0x000000ffff127224 */ /* 0x000fe200078e00ff */
[----:B------:R-:W-:Y:S02]  /*2710*/  VIMNMX R4, PT, PT, R4, 0x46a00000, PT ;  /* 0x46a0000004047848 */ /* 0x000fe40003fe0100 */
[----:B------:R-:W-:-:S05]  /*2720*/  SEL R19, R19, 0x63400000, !P0 ;  /* 0x6340000013137807 */ /* 0x000fca0004000000 */
[----:B------:R-:W-:-:S04]  /*2730*/  IMAD.IADD R4, R4, 0x1, -R19 ;  /* 0x0000000104047824 */ /* 0x000fc800078e0a13 */
[----:B------:R-:W-:-:S06]  /*2740*/  VIADD R19, R4, 0x7fe00000 ;  /* 0x7fe0000004137836 */ /* 0x000fcc0000000000 */
[----:B------:R-:W-:-:S10]  /*2750*/  DMUL R16, R14, R18 ;  /* 0x000000120e107228 */ /* 0x000fd40000000000 */
[----:B------:R-:W-:-:S13]  /*2760*/  FSETP.GTU.AND P0, PT, |R17|, 1.469367938527859385e-39, PT ;  /* 0x001000001100780b */ /* 0x000fda0003f0c200 */
[----:B------:R-:W-:Y:S05]  /*2770*/  @P0 BRA `(.L_x_7) ;  /* 0x0000000000940947 */ /* 0x000fea0003800000 */
[----:B------:R-:W-:Y:S01]  /*2780*/  DFMA R10, R14, -R10, R12 ;  /* 0x8000000a0e0a722b */ /* 0x000fe2000000000c */
[----:B------:R-:W-:-:S09]  /*2790*/  IMAD.MOV.U32 R18, RZ, RZ, RZ ;  /* 0x000000ffff127224 */ /* 0x000fd200078e00ff */
[C---:B------:R-:W-:Y:S02]  /*27a0*/  FSETP.NEU.AND P0, PT, R11.reuse, RZ, PT ;  /* 0x000000ff0b00720b */ /* 0x040fe40003f0d000 */
[----:B------:R-:W-:-:S04]  /*27b0*/  LOP3.LUT R5, R11, 0x80000000, R9, 0x48, !PT ;  /* 0x800000000b057812 */ /* 0x000fc800078e4809 */
[----:B------:R-:W-:-:S07]  /*27c0*/  LOP3.LUT R19, R5, R19, RZ, 0xfc, !PT ;  /* 0x0000001305137212 */ /* 0x000fce00078efcff */
[----:B------:R-:W-:Y:S05]  /*27d0*/  @!P0 BRA `(.L_x_7) ;  /* 0x00000000007c8947 */ /* 0x000fea0003800000 */
[----:B------:R-:W-:Y:S02]  /*27e0*/  IMAD.MOV R9, RZ, RZ, -R4 ;  /* 0x000000ffff097224 */ /* 0x000fe400078e0a04 */
[----:B------:R-:W-:-:S06]  /*27f0*/  IMAD.MOV.U32 R8, RZ, RZ, RZ ;  /* 0x000000ffff087224 */ /* 0x000fcc00078e00ff */
[----:B------:R-:W-:Y:S02]  /*2800*/  DFMA R8, R16, -R8, R14 ;  /* 0x800000081008722b */ /* 0x000fe4000000000e */
[----:B------:R-:W-:-:S04]  /*2810*/  DMUL.RP R14, R14, R18 ;  /* 0x000000120e0e7228 */ /* 0x000fc80000008000 */
[----:B------:R-:W-:-:S04]  /*2820*/  IADD3 R8, PT, PT, -R4, -0x43300000, RZ ;  /* 0xbcd0000004087810 */ /* 0x000fc80007ffe1ff */
[----:B------:R-:W-:Y:S02]  /*2830*/  FSETP.NEU.AND P0, PT, |R9|, R8, PT ;  /* 0x000000080900720b */ /* 0x000fe40003f0d200 */
[----:B------:R-:W-:Y:S02]  /*2840*/  LOP3.LUT R5, R15, R5, RZ, 0x3c, !PT ;  /* 0x000000050f057212 */ /* 0x000fe400078e3cff */
[----:B------:R-:W-:Y:S02]  /*2850*/  FSEL R16, R14, R16, !P0 ;  /* 0x000000100e107208 */ /* 0x000fe40004000000 */
[----:B------:R-:W-:Y:S01]  /*2860*/  FSEL R17, R5, R17, !P0 ;  /* 0x0000001105117208 */ /* 0x000fe20004000000 */
[----:B------:R-:W-:Y:S06]  /*2870*/  BRA `(.L_x_7) ;  /* 0x0000000000547947 */ /* 0x000fec0003800000 */
.L_x_6:
[----:B------:R-:W-:-:S14]  /*2880*/  DSETP.NAN.AND P0, PT, R4, R4, PT ;  /* 0x000000040400722a */ /* 0x000fdc0003f08000 */
[----:B------:R-:W-:Y:S05]  /*2890*/  @P0 BRA `(.L_x_8) ;  /* 0x0000000000440947 */ /* 0x000fea0003800000 */
[----:B------:R-:W-:-:S14]  /*28a0*/  DSETP.NAN.AND P0, PT, R8, R8, PT ;  /* 0x000000080800722a */ /* 0x000fdc0003f08000 */
[----:B------:R-:W-:Y:S05]  /*28b0*/  @P0 BRA `(.L_x_9) ;  /* 0x0000000000300947 */ /* 0x000fea0003800000 */
[----:B------:R-:W-:Y:S01]  /*28c0*/  ISETP.NE.AND P0, PT, R20, R21, PT ;  /* 0x000000151400720c */ /* 0x000fe20003f05270 */
[----:B------:R-:W-:Y:S02]  /*28d0*/  IMAD.MOV.U32 R16, RZ, RZ, 0x0 ;  /* 0x00000000ff107424 */ /* 0x000fe400078e00ff */
[----:B------:R-:W-:-:S10]  /*28e0*/  IMAD.MOV.U32 R17, RZ, RZ, -0x80000 ;  /* 0xfff80000ff117424 */ /* 0x000fd400078e00ff */
[----:B------:R-:W-:Y:S05]  /*28f0*/  @!P0 BRA `(.L_x_7) ;  /* 0x0000000000348947 */ /* 0x000fea0003800000 */
[----:B------:R-:W-:Y:S02]  /*2900*/  ISETP.NE.AND P0, PT, R20, 0x7ff00000, PT ;  /* 0x7ff000001400780c */ /* 0x000fe40003f05270 */
[----:B------:R-:W-:Y:S02]  /*2910*/  LOP3.LUT R17, R5, 0x80000000, R9, 0x48, !PT ;  /* 0x8000000005117812 */ /* 0x000fe400078e4809 */
[----:B------:R-:W-:-:S13]  /*2920*/  ISETP.EQ.OR P0, PT, R21, RZ, !P0 ;  /* 0x000000ff1500720c */ /* 0x000fda0004702670 */
[----:B------:R-:W-:Y:S01]  /*2930*/  @P0 LOP3.LUT R4, R17, 0x7ff00000, RZ, 0xfc, !PT ;  /* 0x7ff0000011040812 */ /* 0x000fe200078efcff */
[----:B------:R-:W-:Y:S02]  /*2940*/  @!P0 IMAD.MOV.U32 R16, RZ, RZ, RZ ;  /* 0x000000ffff108224 */ /* 0x000fe400078e00ff */
[----:B------:R-:W-:Y:S02]  /*2950*/  @P0 IMAD.MOV.U32 R16, RZ, RZ, RZ ;  /* 0x000000ffff100224 */ /* 0x000fe400078e00ff */
[----:B------:R-:W-:Y:S01]  /*2960*/  @P0 IMAD.MOV.U32 R17, RZ, RZ, R4 ;  /* 0x000000ffff110224 */ /* 0x000fe200078e0004 */
[----:B------:R-:W-:Y:S06]  /*2970*/  BRA `(.L_x_7) ;  /* 0x0000000000147947 */ /* 0x000fec0003800000 */
.L_x_9:
[----:B------:R-:W-:Y:S01]  /*2980*/  LOP3.LUT R17, R9, 0x80000, RZ, 0xfc, !PT ;  /* 0x0008000009117812 */ /* 0x000fe200078efcff */
[----:B------:R-:W-:Y:S01]  /*2990*/  IMAD.MOV.U32 R16, RZ, RZ, R8 ;  /* 0x000000ffff107224 */ /* 0x000fe200078e0008 */
[----:B------:R-:W-:Y:S06]  /*29a0*/  BRA `(.L_x_7) ;  /* 0x0000000000087947 */ /* 0x000fec0003800000 */
.L_x_8:
[----:B------:R-:W-:Y:S01]  /*29b0*/  LOP3.LUT R17, R5, 0x80000, RZ, 0xfc, !PT ;  /* 0x0008000005117812 */ /* 0x000fe200078efcff */
[----:B------:R-:W-:-:S07]  /*29c0*/  IMAD.MOV.U32 R16, RZ, RZ, R4 ;  /* 0x000000ffff107224 */ /* 0x000fce00078e0004 */
.L_x_7:
[----:B------:R-:W-:Y:S02]  /*29d0*/  IMAD.MOV.U32 R4, RZ, RZ, R6 ;  /* 0x000000ffff047224 */ /* 0x000fe400078e0006 */
[----:B------:R-:W-:-:S04]  /*29e0*/  IMAD.MOV.U32 R5, RZ, RZ, 0x0 ;  /* 0x00000000ff057424 */ /* 0x000fc800078e00ff */
[----:B------:R-:W-:Y:S05]  /*29f0*/  RET.REL.NODEC R4 `(_Z7computeiiddddPc) ;  /* 0xffffffd404807950 */ /* 0x000fea0003c3ffff */
.L_x_10:
[----:B------:R-:W-:-:S00]  /*2a00*/  BRA `(.L_x_10) ;  /* 0xfffffffc00fc7947 */ /* 0x000fc0000383ffff */
[----:B------:R-:W-:-:S00]  /*2a10*/  NOP ;  /* 0x0000000000007918 */ /* 0x000fc00000000000 */
        /* <DEDUP_REMOVED lines=14> */
.L_x_11:


//--------------------- .nv.shared.reserved.0     --------------------------
	.section	.nv.shared.reserved.0,"aw",@nobits
	.weak		__nv_reservedSMEM_offset_0_alias
	.size		__nv_reservedSMEM_offset_0_alias, 0, 64
	.other		__nv_reservedSMEM_offset_0_alias,@"STO_CUDA_RESERVED_SHARED STV_DEFAULT"
__nv_reservedSMEM_offset_0_alias:
	.zero		0
	.zero		64


//--------------------- .nv.constant0._Z7computeiiddddPc --------------------------
	.section	.nv.constant0._Z7computeiiddddPc,"a",@progbits
	.sectionflags	@""
	.align	4
.nv.constant0._Z7computeiiddddPc:
	.zero		944


//--------------------- SYMBOLS --------------------------

	.type		.nv.reservedSmem.offset0,@object
	.size		.nv.reservedSmem.offset0,0x4
